	.headerflags	@"EF_CUDA_TEXMODE_UNIFIED EF_CUDA_64BIT_ADDRESS EF_CUDA_ACCELERATORS EF_CUDA_SM90 EF_CUDA_VIRTUAL_SM(EF_CUDA_SM90)"
	.elftype	@"ET_EXEC"


//--------------------- .nv.info                  --------------------------
	.section	.nv.info,"",@"SHT_CUDA_INFO"
	.align	4


	//----- nvinfo : EIATTR_REGCOUNT
	.align		4
        /*0000*/ 	.byte	0x04, 0x2f
        /*0002*/ 	.short	(.L_1 - .L_0)
	.align		4
.L_0:
        /*0004*/ 	.word	index@(triton_poi_fused_convolution_3)
        /*0008*/ 	.word	0x0000000c


	//----- nvinfo : EIATTR_MIN_STACK_SIZE
	.align		4
.L_1:
        /*000c*/ 	.byte	0x04, 0x12
        /*000e*/ 	.short	(.L_3 - .L_2)
	.align		4
.L_2:
        /*0010*/ 	.word	index@(triton_poi_fused_convolution_3)
        /*0014*/ 	.word	0x00000000


	//----- nvinfo : EIATTR_FRAME_SIZE
	.align		4
.L_3:
        /*0018*/ 	.byte	0x04, 0x11
        /*001a*/ 	.short	(.L_5 - .L_4)
	.align		4
.L_4:
        /*001c*/ 	.word	index@(triton_poi_fused_convolution_3)
        /*0020*/ 	.word	0x00000000


	//----- nvinfo : EIATTR_MIN_STACK_SIZE
	.align		4
.L_5:
        /*0024*/ 	.byte	0x04, 0x12
        /*0026*/ 	.short	(.L_7 - .L_6)
	.align		4
.L_6:
        /*0028*/ 	.word	index@(triton_poi_fused_convolution_3)
        /*002c*/ 	.word	0x00000000
.L_7:


//--------------------- .nv.info.triton_poi_fused_convolution_3 --------------------------
	.section	.nv.info.triton_poi_fused_convolution_3,"",@"SHT_CUDA_INFO"
	.sectionflags	@""
	.align	4


	//----- nvinfo : EIATTR_CUDA_API_VERSION
	.align		4
        /*0000*/ 	.byte	0x04, 0x37
        /*0002*/ 	.short	(.L_9 - .L_8)
.L_8:
        /*0004*/ 	.word	0x0000007c


	//----- nvinfo : EIATTR_KPARAM_INFO
	.align		4
.L_9:
        /*0008*/ 	.byte	0x04, 0x17
        /*000a*/ 	.short	(.L_11 - .L_10)
.L_10:
        /*000c*/ 	.word	0x00000000
        /*0010*/ 	.short	0x0002
        /*0012*/ 	.short	0x0010
        /*0014*/ 	.byte	0x00, 0xf0, 0x11, 0x00


	//----- nvinfo : EIATTR_KPARAM_INFO
	.align		4
.L_11:
        /*0018*/ 	.byte	0x04, 0x17
        /*001a*/ 	.short	(.L_13 - .L_12)
.L_12:
        /*001c*/ 	.word	0x00000000
        /*0020*/ 	.short	0x0001
        /*0022*/ 	.short	0x0008
        /*0024*/ 	.byte	0x00, 0xf4, 0x21, 0x00


	//----- nvinfo : EIATTR_KPARAM_INFO
	.align		4
.L_13:
        /*0028*/ 	.byte	0x04, 0x17
        /*002a*/ 	.short	(.L_15 - .L_14)
.L_14:
        /*002c*/ 	.word	0x00000000
        /*0030*/ 	.short	0x0000
        /*0032*/ 	.short	0x0000
        /*0034*/ 	.byte	0x00, 0xf4, 0x21, 0x00


	//----- nvinfo : EIATTR_SPARSE_MMA_MASK
	.align		4
.L_15:
        /*0038*/ 	.byte	0x03, 0x50
        /*003a*/ 	.short	0x0000


	//----- nvinfo : EIATTR_MAXREG_COUNT
	.align		4
        /*003c*/ 	.byte	0x03, 0x1b
        /*003e*/ 	.short	0x00ff


	//----- nvinfo : EIATTR_EXIT_INSTR_OFFSETS
	.align		4
        /*0040*/ 	.byte	0x04, 0x1c
        /*0042*/ 	.short	(.L_17 - .L_16)


	//   ....[0]....
.L_16:
        /*0044*/ 	.word	0x00000160


	//----- nvinfo : EIATTR_REQNTID
	.align		4
.L_17:
        /*0048*/ 	.byte	0x04, 0x10
        /*004a*/ 	.short	(.L_19 - .L_18)
.L_18:
        /*004c*/ 	.word	0x00000100
        /*0050*/ 	.word	0x00000001
        /*0054*/ 	.word	0x00000001


	//----- nvinfo : EIATTR_CBANK_PARAM_SIZE
	.align		4
.L_19:
        /*0058*/ 	.byte	0x03, 0x19
        /*005a*/ 	.short	0x0014


	//----- nvinfo : EIATTR_PARAM_CBANK
	.align		4
        /*005c*/ 	.byte	0x04, 0x0a
        /*005e*/ 	.short	(.L_21 - .L_20)
	.align		4
.L_20:
        /*0060*/ 	.word	index@(.nv.constant0.triton_poi_fused_convolution_3)
        /*0064*/ 	.short	0x0210
        /*0066*/ 	.short	0x0014


	//----- nvinfo : EIATTR_SW_WAR
	.align		4
.L_21:
        /*0068*/ 	.byte	0x04, 0x36
        /*006a*/ 	.short	(.L_23 - .L_22)
.L_22:
        /*006c*/ 	.word	0x00000008
.L_23:


//--------------------- .nv.callgraph             --------------------------
	.section	.nv.callgraph,"",@"SHT_CUDA_CALLGRAPH"
	.align	4
	.sectionentsize	8
	.align		4
        /*0000*/ 	.word	0x00000000
	.align		4
        /*0004*/ 	.word	0xffffffff
	.align		4
        /*0008*/ 	.word	0x00000000
	.align		4
        /*000c*/ 	.word	0xfffffffe
	.align		4
        /*0010*/ 	.word	0x00000000
	.align		4
        /*0014*/ 	.word	0xfffffffd
	.align		4
        /*0018*/ 	.word	0x00000000
	.align		4
        /*001c*/ 	.word	0xfffffffc


//--------------------- .text.triton_poi_fused_convolution_3 --------------------------
	.section	.text.triton_poi_fused_convolution_3,"ax",@progbits
	.align	128
        .global         triton_poi_fused_convolution_3
        .type           triton_poi_fused_convolution_3,@function
        .size           triton_poi_fused_convolution_3,(.L_x_1 - triton_poi_fused_convolution_3)
        .other          triton_poi_fused_convolution_3,@"STO_CUDA_ENTRY STV_DEFAULT"
triton_poi_fused_convolution_3:
.text.triton_poi_fused_convolution_3:
[----:B------:R-:W-:Y:S01]  /*0000*/  LDC R1, c[0x0][0x28] ;  /* 0x00000a00ff017b82 */ /* 0x000fe20000000800 */
[----:B------:R-:W1:Y:S07]  /*0010*/  S2R R0, SR_TID.X ;  /* 0x0000000000007919 */ /* 0x000e6e0000002100 */
[----:B------:R-:W2:Y:S01]  /*0020*/  LDC.64 R4, c[0x0][0x218] ;  /* 0x00008600ff047b82 */ /* 0x000ea20000000a00 */
[----:B------:R-:W-:Y:S01]  /*0030*/  ULDC.64 UR4, c[0x0][0x208] ;  /* 0x0000820000047ab9 */ /* 0x000fe20000000a00 */
[----:B------:R-:W3:Y:S06]  /*0040*/  S2R R7, SR_CTAID.X ;  /* 0x0000000000077919 */ /* 0x000eec0000002500 */
[----:B------:R-:W4:Y:S01]  /*0050*/  LDC.64 R2, c[0x0][0x210] ;  /* 0x00008400ff027b82 */ /* 0x000f220000000a00 */
[----:B-1----:R-:W-:-:S04]  /*0060*/  SHF.L.U32 R0, R0, 0x1, RZ ;  /* 0x0000000100007819 */ /* 0x002fc800000006ff */
[----:B------:R-:W-:-:S04]  /*0070*/  LOP3.LUT R0, R0, 0x1fe, RZ, 0xc0, !PT ;  /* 0x000001fe00007812 */ /* 0x000fc800078ec0ff */
[----:B---3--:R-:W-:-:S05]  /*0080*/  LEA R7, R7, R0, 0x9 ;  /* 0x0000000007077211 */ /* 0x008fca00078e48ff */
[----:B------:R-:W-:-:S04]  /*0090*/  IMAD.HI R0, R7, 0x78787879, RZ ;  /* 0x7878787907007827 */ /* 0x000fc800078e02ff */
[----:B----4-:R-:W-:Y:S01]  /*00a0*/  IMAD.WIDE R2, R7, 0x4, R2 ;  /* 0x0000000407027825 */ /* 0x010fe200078e0202 */
[----:B------:R-:W-:-:S04]  /*00b0*/  SHF.R.U32.HI R9, RZ, 0x1f, R0 ;  /* 0x0000001fff097819 */ /* 0x000fc80000011600 */
[----:B------:R-:W-:Y:S01]  /*00c0*/  LEA.HI.SX32 R9, R0, R9, 0x12 ;  /* 0x0000000900097211 */ /* 0x000fe200078f92ff */
[----:B------:R-:W3:Y:S03]  /*00d0*/  LDG.E.64 R6, desc[UR4][R2.64] ;  /* 0x0000000402067981 */ /* 0x000ee6000c1e1b00 */
[----:B------:R-:W-:-:S04]  /*00e0*/  LEA.HI R0, R9, R9, RZ, 0x6 ;  /* 0x0000000909007211 */ /* 0x000fc800078f30ff */
[----:B------:R-:W-:-:S04]  /*00f0*/  LOP3.LUT R0, R0, 0xffffffc0, RZ, 0xc0, !PT ;  /* 0xffffffc000007812 */ /* 0x000fc800078ec0ff */
[----:B------:R-:W-:-:S05]  /*0100*/  IADD3 R9, R9, -R0, RZ ;  /* 0x8000000009097210 */ /* 0x000fca0007ffe0ff */
[----:B--2---:R-:W-:-:S06]  /*0110*/  IMAD.WIDE R4, R9, 0x4, R4 ;  /* 0x0000000409047825 */ /* 0x004fcc00078e0204 */
[----:B------:R-:W3:Y:S02]  /*0120*/  LDG.E.EL R4, desc[UR4][R4.64] ;  /* 0x0000000404047981 */ /* 0x000ee4000c2e1900 */
[--C-:B---3--:R-:W-:Y:S01]  /*0130*/  FADD R6, R6, R4.reuse ;  /* 0x0000000406067221 */ /* 0x108fe20000000000 */
[----:B------:R-:W-:-:S05]  /*0140*/  FADD R7, R7, R4 ;  /* 0x0000000407077221 */ /* 0x000fca0000000000 */
[----:B------:R-:W-:Y:S01]  /*0150*/  STG.E.64 desc[UR4][R2.64], R6 ;  /* 0x0000000602007986 */ /* 0x000fe2000c101b04 */
[----:B------:R-:W-:Y:S05]  /*0160*/  EXIT ;  /* 0x000000000000794d */ /* 0x000fea0003800000 */
.L_x_0:
[----:B------:R-:W-:-:S00]  /*0170*/  BRA `(.L_x_0) ;  /* 0xfffffffc00fc7947 */ /* 0x000fc0000383ffff */
[----:B------:R-:W-:-:S00]  /*0180*/  NOP ;  /* 0x0000000000007918 */ /* 0x000fc00000000000 */
[----:B------:R-:W-:-:S00]  /*0190*/  NOP ;  /* 0x0000000000007918 */ /* 0x000fc00000000000 */
[----:B------:R-:W-:-:S00]  /*01a0*/  NOP ;  /* 0x0000000000007918 */ /* 0x000fc00000000000 */
[----:B------:R-:W-:-:S00]  /*01b0*/  NOP ;  /* 0x0000000000007918 */ /* 0x000fc00000000000 */
[----:B------:R-:W-:-:S00]  /*01c0*/  NOP ;  /* 0x0000000000007918 */ /* 0x000fc00000000000 */
[----:B------:R-:W-:-:S00]  /*01d0*/  NOP ;  /* 0x0000000000007918 */ /* 0x000fc00000000000 */
[----:B------:R-:W-:-:S00]  /*01e0*/  NOP ;  /* 0x0000000000007918 */ /* 0x000fc00000000000 */
[----:B------:R-:W-:-:S00]  /*01f0*/  NOP ;  /* 0x0000000000007918 */ /* 0x000fc00000000000 */
.L_x_1:


//--------------------- .nv.constant0.triton_poi_fused_convolution_3 --------------------------
	.section	.nv.constant0.triton_poi_fused_convolution_3,"a",@progbits
	.sectionflags	@""
	.align	4
.nv.constant0.triton_poi_fused_convolution_3:
	.zero		548
